//
// Generated by NVIDIA NVVM Compiler
//
// Compiler Build ID: CL-36424714
// Cuda compilation tools, release 13.0, V13.0.88
// Based on NVVM 20.0.0
//

.version 9.0
.target sm_100
.address_size 64

	// .globl	n_kerSum
.global .align 4 .u32 nresult;
// _ZZ14blockReduceSumiE6shared has been demoted

.visible .entry n_kerSum(
	.param .u64 .ptr .align 1 n_kerSum_param_0,
	.param .u32 n_kerSum_param_1
)
{
	.reg .pred 	%p<19>;
	.reg .b32 	%r<54>;
	.reg .b64 	%rd<5>;
	// demoted variable
	.shared .align 4 .b8 _ZZ14blockReduceSumiE6shared[128];
	ld.param.u64 	%rd2, [n_kerSum_param_0];
	ld.param.u32 	%r16, [n_kerSum_param_1];
	mov.u32 	%r1, %tid.x;
	mov.u32 	%r2, %ntid.x;
	mov.u32 	%r18, %ctaid.x;
	mad.lo.s32 	%r50, %r2, %r18, %r1;
	setp.ge.s32 	%p1, %r50, %r16;
	mov.b32 	%r51, 0;
	@%p1 bra 	$L__BB0_3;
	mov.u32 	%r20, %nctaid.x;
	mul.lo.s32 	%r4, %r2, %r20;
	cvta.to.global.u64 	%rd1, %rd2;
	mov.b32 	%r51, 0;
$L__BB0_2:
	mul.wide.s32 	%rd3, %r50, 4;
	add.s64 	%rd4, %rd1, %rd3;
	ld.global.u32 	%r21, [%rd4];
	add.s32 	%r51, %r21, %r51;
	add.s32 	%r50, %r50, %r4;
	setp.lt.s32 	%p2, %r50, %r16;
	@%p2 bra 	$L__BB0_2;
$L__BB0_3:
	and.b32  	%r10, %r1, 31;
	shfl.sync.down.b32	%r22|%p3, %r51, 16, 31, -1;
	add.s32 	%r23, %r22, %r51;
	shfl.sync.down.b32	%r24|%p4, %r23, 8, 31, -1;
	add.s32 	%r25, %r24, %r23;
	shfl.sync.down.b32	%r26|%p5, %r25, 4, 31, -1;
	add.s32 	%r27, %r26, %r25;
	shfl.sync.down.b32	%r28|%p6, %r27, 2, 31, -1;
	add.s32 	%r29, %r28, %r27;
	shfl.sync.down.b32	%r30|%p7, %r29, 1, 31, -1;
	add.s32 	%r11, %r30, %r29;
	setp.ne.s32 	%p8, %r10, 0;
	@%p8 bra 	$L__BB0_5;
	shr.u32 	%r31, %r1, 3;
	mov.u32 	%r32, _ZZ14blockReduceSumiE6shared;
	add.s32 	%r33, %r32, %r31;
	st.shared.u32 	[%r33], %r11;
$L__BB0_5:
	bar.sync 	0;
	shr.u32 	%r35, %r2, 5;
	setp.ge.u32 	%p9, %r1, %r35;
	mov.b32 	%r53, 0;
	@%p9 bra 	$L__BB0_7;
	shl.b32 	%r36, %r10, 2;
	mov.u32 	%r37, _ZZ14blockReduceSumiE6shared;
	add.s32 	%r38, %r37, %r36;
	ld.shared.u32 	%r53, [%r38];
$L__BB0_7:
	setp.gt.u32 	%p10, %r1, 31;
	@%p10 bra 	$L__BB0_9;
	shfl.sync.down.b32	%r39|%p11, %r53, 16, 31, -1;
	add.s32 	%r40, %r39, %r53;
	shfl.sync.down.b32	%r41|%p12, %r40, 8, 31, -1;
	add.s32 	%r42, %r41, %r40;
	shfl.sync.down.b32	%r43|%p13, %r42, 4, 31, -1;
	add.s32 	%r44, %r43, %r42;
	shfl.sync.down.b32	%r45|%p14, %r44, 2, 31, -1;
	add.s32 	%r46, %r45, %r44;
	shfl.sync.down.b32	%r47|%p15, %r46, 1, 31, -1;
	add.s32 	%r53, %r47, %r46;
$L__BB0_9:
	setp.ne.s32 	%p16, %r1, 0;
	setp.eq.s32 	%p17, %r53, 0;
	or.pred  	%p18, %p16, %p17;
	@%p18 bra 	$L__BB0_11;
	atom.global.add.u32 	%r48, [nresult], %r53;
$L__BB0_11:
	ret;

}


// ===== COMPILED SASS (sm_100) =====

	.target	sm_100

	.elftype	@"ET_EXEC"


//--------------------- .note.nv.tkinfo           --------------------------
	.section	.note.nv.tkinfo,"",@"SHT_NOTE"
	.sectionflags	@"SHF_NOTE_NV_TKINFO"
	.tkinfo
        /*0018*/ 	.word	0x00000002
        /*0030*/ 	.string	""
        /*0030*/ 	.string	"ptxas"
        /*0030*/ 	.string	"Cuda compilation tools, release 13.0, V13.0.88"
        /*0030*/ 	.string	"Build cuda_13.0.r13.0/compiler.36424714_0"
        /*0030*/ 	.string	"-arch sm_100 -m 64 "



//--------------------- .note.nv.cuinfo           --------------------------
	.section	.note.nv.cuinfo,"",@"SHT_NOTE"
	.sectionflags	@"SHF_NOTE_NV_CUINFO"
        /*0018*/ 	.short	0x0002
        /*001a*/ 	.short	0x0064
        /*001c*/ 	.short	0x0082
	.zero		2


//--------------------- .nv.info                  --------------------------
	.section	.nv.info,"",@"SHT_CUDA_INFO"
	.align	4


	//----- nvinfo : EIATTR_REGCOUNT
	.align		4
        /*0000*/ 	.byte	0x04, 0x2f
        /*0002*/ 	.short	(.L_2 - .L_1)
	.align		4
.L_1:
        /*0004*/ 	.word	index@(n_kerSum)
        /*0008*/ 	.word	0x0000000e


	//----- nvinfo : EIATTR_FRAME_SIZE
	.align		4
.L_2:
        /*000c*/ 	.byte	0x04, 0x11
        /*000e*/ 	.short	(.L_4 - .L_3)
	.align		4
.L_3:
        /*0010*/ 	.word	index@(n_kerSum)
        /*0014*/ 	.word	0x00000000


	//----- nvinfo : EIATTR_MIN_STACK_SIZE
	.align		4
.L_4:
        /*0018*/ 	.byte	0x04, 0x12
        /*001a*/ 	.short	(.L_6 - .L_5)
	.align		4
.L_5:
        /*001c*/ 	.word	index@(n_kerSum)
        /*0020*/ 	.word	0x00000000
.L_6:


//--------------------- .nv.compat                --------------------------
	.section	.nv.compat,"",@"SHT_CUDA_COMPAT_INFO"
	.align	4
        /*0000*/ 	.byte	0x02, 0x09, 0x00, 0x00, 0x02, 0x02, 0x01, 0x00, 0x02, 0x05, 0x05, 0x00, 0x03, 0x07, 0x01, 0x01
        /*0010*/ 	.byte	0x02, 0x03, 0x00, 0x00, 0x02, 0x06, 0x01, 0x00, 0x04, 0x0b, 0x08, 0x00, 0x09, 0x00, 0x00, 0x00
        /*0020*/ 	.byte	0x00, 0x00, 0x00, 0x00


//--------------------- .nv.info.n_kerSum         --------------------------
	.section	.nv.info.n_kerSum,"",@"SHT_CUDA_INFO"
	.sectionflags	@""
	.align	4


	//----- nvinfo : EIATTR_CUDA_API_VERSION
	.align		4
        /*0000*/ 	.byte	0x04, 0x37
        /*0002*/ 	.short	(.L_8 - .L_7)
.L_7:
        /*0004*/ 	.word	0x00000082


	//----- nvinfo : EIATTR_KPARAM_INFO
	.align		4
.L_8:
        /*0008*/ 	.byte	0x04, 0x17
        /*000a*/ 	.short	(.L_10 - .L_9)
.L_9:
        /*000c*/ 	.word	0x00000000
        /*0010*/ 	.short	0x0001
        /*0012*/ 	.short	0x0008
        /*0014*/ 	.byte	0x00, 0xf0, 0x11, 0x00


	//----- nvinfo : EIATTR_KPARAM_INFO
	.align		4
.L_10:
        /*0018*/ 	.byte	0x04, 0x17
        /*001a*/ 	.short	(.L_12 - .L_11)
.L_11:
        /*001c*/ 	.word	0x00000000
        /*0020*/ 	.short	0x0000
        /*0022*/ 	.short	0x0000
        /*0024*/ 	.byte	0x00, 0xf5, 0x21, 0x00


	//----- nvinfo : EIATTR_SPARSE_MMA_MASK
	.align		4
.L_12:
        /*0028*/ 	.byte	0x03, 0x50
        /*002a*/ 	.short	0x0000


	//----- nvinfo : EIATTR_MAXREG_COUNT
	.align		4
        /*002c*/ 	.byte	0x03, 0x1b
        /*002e*/ 	.short	0x00ff


	//----- nvinfo : EIATTR_NUM_BARRIERS
	.align		4
        /*0030*/ 	.byte	0x02, 0x4c
        /*0032*/ 	.byte	0x01
	.zero		1


	//----- nvinfo : EIATTR_MERCURY_ISA_VERSION
	.align		4
        /*0034*/ 	.byte	0x03, 0x5f
        /*0036*/ 	.short	0x0101


	//----- nvinfo : EIATTR_INT_WARP_WIDE_INSTR_OFFSETS
	.align		4
        /*0038*/ 	.byte	0x04, 0x31
        /*003a*/ 	.short	(.L_14 - .L_13)


	//   ....[0]....
.L_13:
        /*003c*/ 	.word	0x00000440


	//   ....[1]....
        /*0040*/ 	.word	0x00000460


	//----- nvinfo : EIATTR_COOP_GROUP_MASK_REGIDS
	.align		4
.L_14:
        /*0044*/ 	.byte	0x04, 0x29
        /*0046*/ 	.short	(.L_16 - .L_15)


	//   ....[0]....
.L_15:
        /*0048*/ 	.word	0xffffffff


	//   ....[1]....
        /*004c*/ 	.word	0xffffffff


	//   ....[2]....
        /*0050*/ 	.word	0xffffffff


	//   ....[3]....
        /*0054*/ 	.word	0xffffffff


	//   ....[4]....
        /*0058*/ 	.word	0xffffffff


	//   ....[5]....
        /*005c*/ 	.word	0xffffffff


	//   ....[6]....
        /*0060*/ 	.word	0xffffffff


	//   ....[7]....
        /*0064*/ 	.word	0xffffffff


	//   ....[8]....
        /*0068*/ 	.word	0xffffffff


	//   ....[9]....
        /*006c*/ 	.word	0xffffffff


	//   ....[10]....
        /*0070*/ 	.word	0x05000008


	//   ....[11]....
        /*0074*/ 	.word	0x05000008


	//   ....[12]....
        /*0078*/ 	.word	0x05000008


	//   ....[13]....
        /*007c*/ 	.word	0x05000008


	//   ....[14]....
        /*0080*/ 	.word	0x05000008


	//----- nvinfo : EIATTR_COOP_GROUP_INSTR_OFFSETS
	.align		4
.L_16:
        /*0084*/ 	.byte	0x04, 0x28
        /*0086*/ 	.short	(.L_18 - .L_17)


	//   ....[0]....
.L_17:
        /*0088*/ 	.word	0x00000170


	//   ....[1]....
        /*008c*/ 	.word	0x000001d0


	//   ....[2]....
        /*0090*/ 	.word	0x00000200


	//   ....[3]....
        /*0094*/ 	.word	0x00000250


	//   ....[4]....
        /*0098*/ 	.word	0x000002c0


	//   ....[5]....
        /*009c*/ 	.word	0x00000350


	//   ....[6]....
        /*00a0*/ 	.word	0x00000370


	//   ....[7]....
        /*00a4*/ 	.word	0x00000390


	//   ....[8]....
        /*00a8*/ 	.word	0x000003b0


	//   ....[9]....
        /*00ac*/ 	.word	0x000003d0


	//   ....[10]....
        /*00b0*/ 	.word	0x00000500


	//   ....[11]....
        /*00b4*/ 	.word	0x00000570


	//   ....[12]....
        /*00b8*/ 	.word	0x000005e0


	//   ....[13]....
        /*00bc*/ 	.word	0x00000650


	//   ....[14]....
        /*00c0*/ 	.word	0x000006c0


	//----- nvinfo : EIATTR_VRC_CTA_INIT_COUNT
	.align		4
.L_18:
        /*00c4*/ 	.byte	0x02, 0x4a
	.zero		1
	.zero		1


	//----- nvinfo : EIATTR_EXIT_INSTR_OFFSETS
	.align		4
        /*00c8*/ 	.byte	0x04, 0x1c
        /*00ca*/ 	.short	(.L_20 - .L_19)


	//   ....[0]....
.L_19:
        /*00cc*/ 	.word	0x00000420


	//   ....[1]....
        /*00d0*/ 	.word	0x000004b0


	//----- nvinfo : EIATTR_CRS_STACK_SIZE
	.align		4
.L_20:
        /*00d4*/ 	.byte	0x04, 0x1e
        /*00d6*/ 	.short	(.L_22 - .L_21)
.L_21:
        /*00d8*/ 	.word	0x00000000


	//----- nvinfo : EIATTR_CBANK_PARAM_SIZE
	.align		4
.L_22:
        /*00dc*/ 	.byte	0x03, 0x19
        /*00de*/ 	.short	0x000c


	//----- nvinfo : EIATTR_PARAM_CBANK
	.align		4
        /*00e0*/ 	.byte	0x04, 0x0a
        /*00e2*/ 	.short	(.L_24 - .L_23)
	.align		4
.L_23:
        /*00e4*/ 	.word	index@(.nv.constant0.n_kerSum)
        /*00e8*/ 	.short	0x0380
        /*00ea*/ 	.short	0x000c


	//----- nvinfo : EIATTR_SW_WAR
	.align		4
.L_24:
        /*00ec*/ 	.byte	0x04, 0x36
        /*00ee*/ 	.short	(.L_26 - .L_25)
.L_25:
        /*00f0*/ 	.word	0x00000008
.L_26:


//--------------------- .nv.callgraph             --------------------------
	.section	.nv.callgraph,"",@"SHT_CUDA_CALLGRAPH"
	.align	4
	.sectionentsize	8
	.align		4
        /*0000*/ 	.word	0x00000000
	.align		4
        /*0004*/ 	.word	0xffffffff
	.align		4
        /*0008*/ 	.word	0x00000000
	.align		4
        /*000c*/ 	.word	0xfffffffe
	.align		4
        /*0010*/ 	.word	0x00000000
	.align		4
        /*0014*/ 	.word	0xfffffffd
	.align		4
        /*0018*/ 	.word	0x00000000
	.align		4
        /*001c*/ 	.word	0xfffffffc


//--------------------- .nv.constant4             --------------------------
	.section	.nv.constant4,"a",@progbits
	.align	8
	.align		8
.nv.constant4:
        /*0000*/ 	.dword	nresult


//--------------------- .text.n_kerSum            --------------------------
	.section	.text.n_kerSum,"ax",@progbits
	.align	128
        .global         n_kerSum
        .type           n_kerSum,@function
        .size           n_kerSum,(.L_x_13 - n_kerSum)
        .other          n_kerSum,@"STO_CUDA_ENTRY STV_DEFAULT"
n_kerSum:
.text.n_kerSum:
[----:B------:R-:W-:Y:S01]  /*0000*/  LDC R1, c[0x0][0x37c] ;  /* 0x0000df00ff017b82 */ /* 0x000fe20000000800 */
[----:B------:R-:W0:Y:S01]  /*0010*/  S2R R0, SR_TID.X ;  /* 0x0000000000007919 */ /* 0x000e220000002100 */
[----:B------:R-:W0:Y:S01]  /*0020*/  LDCU UR4, c[0x0][0x360] ;  /* 0x00006c00ff0477ac */ /* 0x000e220008000800 */
[----:B------:R-:W-:Y:S01]  /*0030*/  BSSY.RECONVERGENT B0, `(.L_x_0) ;  /* 0x0000013000007945 */ /* 0x000fe20003800200 */
[----:B------:R-:W-:Y:S01]  /*0040*/  IMAD.MOV.U32 R6, RZ, RZ, RZ ;  /* 0x000000ffff067224 */ /* 0x000fe200078e00ff */
[----:B------:R-:W0:Y:S01]  /*0050*/  S2R R3, SR_CTAID.X ;  /* 0x0000000000037919 */ /* 0x000e220000002500 */
[----:B------:R-:W1:Y:S01]  /*0060*/  LDCU UR5, c[0x0][0x388] ;  /* 0x00007100ff0577ac */ /* 0x000e620008000800 */
[----:B------:R-:W2:Y:S01]  /*0070*/  LDCU.64 UR6, c[0x0][0x358] ;  /* 0x00006b00ff0677ac */ /* 0x000ea20008000a00 */
[----:B0-----:R-:W-:-:S05]  /*0080*/  IMAD R2, R3, UR4, R0 ;  /* 0x0000000403027c24 */ /* 0x001fca000f8e0200 */
[----:B-1----:R-:W-:-:S13]  /*0090*/  ISETP.GE.AND P0, PT, R2, UR5, PT ;  /* 0x0000000502007c0c */ /* 0x002fda000bf06270 */
[----:B--2---:R-:W-:Y:S05]  /*00a0*/  @P0 BRA `(.L_x_1) ;  /* 0x00000000002c0947 */ /* 0x004fea0003800000 */
[----:B------:R-:W0:Y:S01]  /*00b0*/  LDC R8, c[0x0][0x370] ;  /* 0x0000dc00ff087b82 */ /* 0x000e220000000800 */
[----:B------:R-:W-:Y:S02]  /*00c0*/  HFMA2 R6, -RZ, RZ, 0, 0 ;  /* 0x00000000ff067431 */ /* 0x000fe400000001ff */
[----:B------:R-:W-:-:S05]  /*00d0*/  IMAD.MOV.U32 R7, RZ, RZ, R2 ;  /* 0x000000ffff077224 */ /* 0x000fca00078e0002 */
[----:B------:R-:W1:Y:S01]  /*00e0*/  LDC.64 R4, c[0x0][0x380] ;  /* 0x0000e000ff047b82 */ /* 0x000e620000000a00 */
[----:B0-----:R-:W-:-:S07]  /*00f0*/  IMAD R8, R8, UR4, RZ ;  /* 0x0000000408087c24 */ /* 0x001fce000f8e02ff */
.L_x_2:
[----:B-1----:R-:W-:-:S06]  /*0100*/  IMAD.WIDE R2, R7, 0x4, R4 ;  /* 0x0000000407027825 */ /* 0x002fcc00078e0204 */
[----:B------:R-:W2:Y:S01]  /*0110*/  LDG.E R3, desc[UR6][R2.64] ;  /* 0x0000000602037981 */ /* 0x000ea2000c1e1900 */
[----:B------:R-:W-:-:S05]  /*0120*/  IMAD.IADD R7, R8, 0x1, R7 ;  /* 0x0000000108077824 */ /* 0x000fca00078e0207 */
[----:B------:R-:W-:Y:S01]  /*0130*/  ISETP.GE.AND P0, PT, R7, UR5, PT ;  /* 0x0000000507007c0c */ /* 0x000fe2000bf06270 */
[----:B--2---:R-:W-:-:S12]  /*0140*/  IMAD.IADD R6, R3, 0x1, R6 ;  /* 0x0000000103067824 */ /* 0x004fd800078e0206 */
[----:B------:R-:W-:Y:S05]  /*0150*/  @!P0 BRA `(.L_x_2) ;  /* 0xfffffffc00e88947 */ /* 0x000fea000383ffff */
.L_x_1:
[----:B------:R-:W-:Y:S05]  /*0160*/  BSYNC.RECONVERGENT B0 ;  /* 0x0000000000007941 */ /* 0x000fea0003800200 */
.L_x_0:
[----:B------:R-:W0:Y:S01]  /*0170*/  SHFL.DOWN PT, R3, R6, 0x10, 0x1f ;  /* 0x0a001f0006037f89 */ /* 0x000e2200000e0000 */
[----:B------:R-:W-:Y:S01]  /*0180*/  USHF.R.U32.HI UR4, URZ, 0x5, UR4 ;  /* 0x00000005ff047899 */ /* 0x000fe20008011604 */
[----:B------:R-:W-:Y:S05]  /*0190*/  BSSY B0, `(.L_x_3) ;  /* 0x0000026000007945 */ /* 0x000fea0003800000 */
[----:B------:R-:W-:-:S13]  /*01a0*/  ISETP.GE.U32.AND P1, PT, R0, UR4, PT ;  /* 0x0000000400007c0c */ /* 0x000fda000bf26070 */
[----:B------:R-:W1:Y:S01]  /*01b0*/  @!P1 S2R R9, SR_CgaCtaId ;  /* 0x0000000000099919 */ /* 0x000e620000008800 */
[----:B0-----:R-:W-:-:S05]  /*01c0*/  IADD3 R3, PT, PT, R3, R6, RZ ;  /* 0x0000000603037210 */ /* 0x001fca0007ffe0ff */
[----:B------:R-:W0:Y:S02]  /*01d0*/  SHFL.DOWN PT, R2, R3, 0x8, 0x1f ;  /* 0x09001f0003027f89 */ /* 0x000e2400000e0000 */
[----:B0-----:R-:W-:Y:S01]  /*01e0*/  IMAD.IADD R4, R3, 0x1, R2 ;  /* 0x0000000103047824 */ /* 0x001fe200078e0202 */
[----:B------:R-:W-:-:S04]  /*01f0*/  LOP3.LUT P0, R2, R0, 0x1f, RZ, 0xc0, !PT ;  /* 0x0000001f00027812 */ /* 0x000fc8000780c0ff */
[----:B------:R-:W0:Y:S09]  /*0200*/  SHFL.DOWN PT, R5, R4, 0x4, 0x1f ;  /* 0x08801f0004057f89 */ /* 0x000e3200000e0000 */
[----:B------:R-:W2:Y:S01]  /*0210*/  @!P0 S2R R7, SR_CgaCtaId ;  /* 0x0000000000078919 */ /* 0x000ea20000008800 */
[----:B------:R-:W-:Y:S01]  /*0220*/  @!P0 MOV R6, 0x400 ;  /* 0x0000040000068802 */ /* 0x000fe20000000f00 */
[----:B0-----:R-:W-:Y:S01]  /*0230*/  IMAD.IADD R5, R4, 0x1, R5 ;  /* 0x0000000104057824 */ /* 0x001fe200078e0205 */
[----:B------:R-:W-:-:S04]  /*0240*/  @!P1 MOV R4, 0x400 ;  /* 0x0000040000049802 */ /* 0x000fc80000000f00 */
[----:B------:R-:W0:Y:S01]  /*0250*/  SHFL.DOWN PT, R8, R5, 0x2, 0x1f ;  /* 0x08401f0005087f89 */ /* 0x000e2200000e0000 */
[----:B-1----:R-:W-:Y:S02]  /*0260*/  @!P1 LEA R9, R9, R4, 0x18 ;  /* 0x0000000409099211 */ /* 0x002fe400078ec0ff */
[----:B------:R-:W-:-:S03]  /*0270*/  MOV R4, RZ ;  /* 0x000000ff00047202 */ /* 0x000fc60000000f00 */
[----:B------:R-:W-:Y:S01]  /*0280*/  @!P1 IMAD R2, R2, 0x4, R9 ;  /* 0x0000000402029824 */ /* 0x000fe200078e0209 */
[----:B--2---:R-:W-:-:S04]  /*0290*/  @!P0 LEA R7, R7, R6, 0x18 ;  /* 0x0000000607078211 */ /* 0x004fc800078ec0ff */
[----:B------:R-:W-:Y:S02]  /*02a0*/  @!P0 LEA.HI R7, R0, R7, RZ, 0x1d ;  /* 0x0000000700078211 */ /* 0x000fe400078fe8ff */
[----:B0-----:R-:W-:-:S05]  /*02b0*/  IADD3 R8, PT, PT, R5, R8, RZ ;  /* 0x0000000805087210 */ /* 0x001fca0007ffe0ff */
[----:B------:R-:W0:Y:S02]  /*02c0*/  SHFL.DOWN PT, R3, R8, 0x1, 0x1f ;  /* 0x08201f0008037f89 */ /* 0x000e2400000e0000 */
[----:B0-----:R-:W-:-:S05]  /*02d0*/  IMAD.IADD R6, R8, 0x1, R3 ;  /* 0x0000000108067824 */ /* 0x001fca00078e0203 */
[----:B------:R0:W-:Y:S01]  /*02e0*/  @!P0 STS [R7], R6 ;  /* 0x0000000607008388 */ /* 0x0001e20000000800 */
[----:B------:R-:W-:Y:S01]  /*02f0*/  BAR.SYNC.DEFER_BLOCKING 0x0 ;  /* 0x0000000000007b1d */ /* 0x000fe20000010000 */
[----:B------:R-:W-:-:S05]  /*0300*/  ISETP.GT.U32.AND P0, PT, R0, 0x1f, PT ;  /* 0x0000001f0000780c */ /* 0x000fca0003f04070 */
[----:B------:R0:W1:Y:S08]  /*0310*/  @!P1 LDS R4, [R2] ;  /* 0x0000000002049984 */ /* 0x0000700000000800 */
[----:B0-----:R-:W-:Y:S05]  /*0320*/  @P0 BRA `(.L_x_4) ;  /* 0x0000000000300947 */ /* 0x001fea0003800000 */
[----:B------:R-:W-:-:S03]  /*0330*/  UMOV UR4, 0xffffffff ;  /* 0xffffffff00047882 */ /* 0x000fc60000000000 */
[----:B------:R-:W-:Y:S05]  /*0340*/  BRA.DIV UR4, `(.L_x_5) ;  /* 0x00000002045c7947 */ /* 0x000fea000b800000 */
[----:B-1----:R-:W0:Y:S02]  /*0350*/  SHFL.DOWN PT, R3, R4, 0x10, 0x1f ;  /* 0x0a001f0004037f89 */ /* 0x002e2400000e0000 */
[----:B0-----:R-:W-:-:S05]  /*0360*/  IMAD.IADD R3, R4, 0x1, R3 ;  /* 0x0000000104037824 */ /* 0x001fca00078e0203 */
[----:B------:R-:W0:Y:S02]  /*0370*/  SHFL.DOWN PT, R2, R3, 0x8, 0x1f ;  /* 0x09001f0003027f89 */ /* 0x000e2400000e0000 */
[----:B0-----:R-:W-:-:S05]  /*0380*/  IMAD.IADD R2, R3, 0x1, R2 ;  /* 0x0000000103027824 */ /* 0x001fca00078e0202 */
[----:B------:R-:W0:Y:S02]  /*0390*/  SHFL.DOWN PT, R5, R2, 0x4, 0x1f ;  /* 0x08801f0002057f89 */ /* 0x000e2400000e0000 */
[----:B0-----:R-:W-:-:S05]  /*03a0*/  IADD3 R5, PT, PT, R2, R5, RZ ;  /* 0x0000000502057210 */ /* 0x001fca0007ffe0ff */
[----:B------:R-:W0:Y:S02]  /*03b0*/  SHFL.DOWN PT, R6, R5, 0x2, 0x1f ;  /* 0x08401f0005067f89 */ /* 0x000e2400000e0000 */
[----:B0-----:R-:W-:-:S05]  /*03c0*/  IMAD.IADD R6, R5, 0x1, R6 ;  /* 0x0000000105067824 */ /* 0x001fca00078e0206 */
[----:B------:R0:W1:Y:S02]  /*03d0*/  SHFL.DOWN PT, R7, R6, 0x1, 0x1f ;  /* 0x08201f0006077f89 */ /* 0x00006400000e0000 */
.L_x_11:
[----:B-1----:R-:W-:-:S07]  /*03e0*/  IMAD.IADD R4, R6, 0x1, R7 ;  /* 0x0000000106047824 */ /* 0x002fce00078e0207 */
.L_x_4:
[----:B------:R-:W-:Y:S05]  /*03f0*/  BSYNC B0 ;  /* 0x0000000000007941 */ /* 0x000fea0003800000 */
.L_x_3:
[----:B-1----:R-:W-:-:S04]  /*0400*/  ISETP.NE.AND P0, PT, R4, RZ, PT ;  /* 0x000000ff0400720c */ /* 0x002fc80003f05270 */
[----:B------:R-:W-:-:S13]  /*0410*/  ISETP.NE.OR P0, PT, R0, RZ, !P0 ;  /* 0x000000ff0000720c */ /* 0x000fda0004705670 */
[----:B------:R-:W-:Y:S05]  /*0420*/  @P0 EXIT ;  /* 0x000000000000094d */ /* 0x000fea0003800000 */
[----:B------:R-:W1:Y:S01]  /*0430*/  S2R R0, SR_LANEID ;  /* 0x0000000000007919 */ /* 0x000e620000000000 */
[----:B------:R-:W2:Y:S08]  /*0440*/  REDUX.SUM UR5, R4 ;  /* 0x00000000040573c4 */ /* 0x000eb0000000c000 */
[----:B------:R-:W3:Y:S01]  /*0450*/  LDC.64 R2, c[0x4][RZ] ;  /* 0x01000000ff027b82 */ /* 0x000ee20000000a00 */
[----:B------:R-:W-:-:S02]  /*0460*/  VOTEU.ANY UR4, UPT, PT ;  /* 0x0000000000047886 */ /* 0x000fc400038e0100 */
[----:B------:R-:W-:Y:S01]  /*0470*/  UFLO.U32 UR4, UR4 ;  /* 0x00000004000472bd */ /* 0x000fe200080e0000 */
[----:B--2---:R-:W-:-:S05]  /*0480*/  MOV R5, UR5 ;  /* 0x0000000500057c02 */ /* 0x004fca0008000f00 */
[----:B-1----:R-:W-:-:S13]  /*0490*/  ISETP.EQ.U32.AND P0, PT, R0, UR4, PT ;  /* 0x0000000400007c0c */ /* 0x002fda000bf02070 */
[----:B---3--:R-:W-:Y:S01]  /*04a0*/  @P0 REDG.E.ADD.STRONG.GPU desc[UR6][R2.64], R5 ;  /* 0x000000050200098e */ /* 0x008fe2000c12e106 */
[----:B------:R-:W-:Y:S05]  /*04b0*/  EXIT ;  /* 0x000000000000794d */ /* 0x000fea0003800000 */
.L_x_5:
[----:B------:R-:W-:Y:S01]  /*04c0*/  IMAD.MOV.U32 R9, RZ, RZ, 0x10 ;  /* 0x00000010ff097424 */ /* 0x000fe200078e00ff */
[----:B------:R-:W-:Y:S01]  /*04d0*/  MOV R8, 0xffffffff ;  /* 0xffffffff00087802 */ /* 0x000fe20000000f00 */
[----:B------:R-:W-:-:S07]  /*04e0*/  IMAD.MOV.U32 R11, RZ, RZ, 0x1f ;  /* 0x0000001fff0b7424 */ /* 0x000fce00078e00ff */
[----:B-1----:R-:W-:Y:S05]  /*04f0*/  WARPSYNC.COLLECTIVE R8, `(.L_x_6) ;  /* 0x0000000008087348 */ /* 0x002fea0003c00000 */
[----:B-1----:R0:W1:Y:S02]  /*0500*/  SHFL.DOWN P0, R7, R4, R9, R11 ;  /* 0x0800000904077389 */ /* 0x002064000000000b */
[----:B01----:R-:W-:Y:S05]  /*0510*/  ENDCOLLECTIVE ;  /* 0x000000000000791b */ /* 0x003fea0003800000 */
.L_x_6:
[----:B------:R-:W-:Y:S02]  /*0520*/  HFMA2 R9, -RZ, RZ, 0, 4.76837158203125e-07 ;  /* 0x00000008ff097431 */ /* 0x000fe400000001ff */
[----:B------:R-:W-:-:S05]  /*0530*/  IMAD.MOV.U32 R3, RZ, RZ, R7 ;  /* 0x000000ffff037224 */ /* 0x000fca00078e0007 */
[----:B------:R-:W-:-:S05]  /*0540*/  IADD3 R3, PT, PT, R4, R3, RZ ;  /* 0x0000000304037210 */ /* 0x000fca0007ffe0ff */
[----:B------:R-:W-:-:S07]  /*0550*/  IMAD.MOV.U32 R4, RZ, RZ, R3 ;  /* 0x000000ffff047224 */ /* 0x000fce00078e0003 */
[----:B------:R-:W-:Y:S05]  /*0560*/  WARPSYNC.COLLECTIVE R8, `(.L_x_7) ;  /* 0x0000000008087348 */ /* 0x000fea0003c00000 */
[----:B------:R0:W1:Y:S02]  /*0570*/  SHFL.DOWN P0, R7, R4, R9, R11 ;  /* 0x0800000904077389 */ /* 0x000064000000000b */
[----:B01----:R-:W-:Y:S05]  /*0580*/  ENDCOLLECTIVE ;  /* 0x000000000000791b */ /* 0x003fea0003800000 */
.L_x_7:
[----:B------:R-:W-:Y:S01]  /*0590*/  MOV R9, 0x4 ;  /* 0x0000000400097802 */ /* 0x000fe20000000f00 */
[----:B------:R-:W-:-:S05]  /*05a0*/  IMAD.MOV.U32 R2, RZ, RZ, R7 ;  /* 0x000000ffff027224 */ /* 0x000fca00078e0007 */
[----:B------:R-:W-:-:S05]  /*05b0*/  IADD3 R2, PT, PT, R3, R2, RZ ;  /* 0x0000000203027210 */ /* 0x000fca0007ffe0ff */
[----:B------:R-:W-:-:S07]  /*05c0*/  IMAD.MOV.U32 R4, RZ, RZ, R2 ;  /* 0x000000ffff047224 */ /* 0x000fce00078e0002 */
[----:B------:R-:W-:Y:S05]  /*05d0*/  WARPSYNC.COLLECTIVE R8, `(.L_x_8) ;  /* 0x0000000008087348 */ /* 0x000fea0003c00000 */
[----:B------:R0:W1:Y:S02]  /*05e0*/  SHFL.DOWN P0, R7, R4, R9, R11 ;  /* 0x0800000904077389 */ /* 0x000064000000000b */
[----:B01----:R-:W-:Y:S05]  /*05f0*/  ENDCOLLECTIVE ;  /* 0x000000000000791b */ /* 0x003fea0003800000 */
.L_x_8:
[----:B------:R-:W-:Y:S02]  /*0600*/  HFMA2 R9, -RZ, RZ, 0, 1.1920928955078125e-07 ;  /* 0x00000002ff097431 */ /* 0x000fe400000001ff */
[----:B------:R-:W-:-:S05]  /*0610*/  IMAD.MOV.U32 R5, RZ, RZ, R7 ;  /* 0x000000ffff057224 */ /* 0x000fca00078e0007 */
[----:B------:R-:W-:-:S05]  /*0620*/  IADD3 R5, PT, PT, R2, R5, RZ ;  /* 0x0000000502057210 */ /* 0x000fca0007ffe0ff */
[----:B------:R-:W-:-:S07]  /*0630*/  IMAD.MOV.U32 R4, RZ, RZ, R5 ;  /* 0x000000ffff047224 */ /* 0x000fce00078e0005 */
[----:B------:R-:W-:Y:S05]  /*0640*/  WARPSYNC.COLLECTIVE R8, `(.L_x_9) ;  /* 0x0000000008087348 */ /* 0x000fea0003c00000 */
[----:B------:R0:W1:Y:S02]  /*0650*/  SHFL.DOWN P0, R7, R4, R9, R11 ;  /* 0x0800000904077389 */ /* 0x000064000000000b */
[----:B01----:R-:W-:Y:S05]  /*0660*/  ENDCOLLECTIVE ;  /* 0x000000000000791b */ /* 0x003fea0003800000 */
.L_x_9:
[----:B------:R-:W-:Y:S01]  /*0670*/  MOV R9, 0x1 ;  /* 0x0000000100097802 */ /* 0x000fe20000000f00 */
[----:B------:R-:W-:-:S05]  /*0680*/  IMAD.MOV.U32 R6, RZ, RZ, R7 ;  /* 0x000000ffff067224 */ /* 0x000fca00078e0007 */
[----:B------:R-:W-:-:S05]  /*0690*/  IADD3 R6, PT, PT, R5, R6, RZ ;  /* 0x0000000605067210 */ /* 0x000fca0007ffe0ff */
[----:B------:R-:W-:-:S07]  /*06a0*/  IMAD.MOV.U32 R4, RZ, RZ, R6 ;  /* 0x000000ffff047224 */ /* 0x000fce00078e0006 */
[----:B------:R-:W-:Y:S05]  /*06b0*/  WARPSYNC.COLLECTIVE R8, `(.L_x_10) ;  /* 0x0000000008087348 */ /* 0x000fea0003c00000 */
[----:B------:R0:W1:Y:S02]  /*06c0*/  SHFL.DOWN P0, R7, R4, R9, R11 ;  /* 0x0800000904077389 */ /* 0x000064000000000b */
[----:B01----:R-:W-:Y:S05]  /*06d0*/  ENDCOLLECTIVE ;  /* 0x000000000000791b */ /* 0x003fea0003800000 */
.L_x_10:
[----:B------:R-:W-:Y:S05]  /*06e0*/  BRA `(.L_x_11) ;  /* 0xfffffffc003c7947 */ /* 0x000fea000383ffff */
.L_x_12:
[----:B------:R-:W-:-:S00]  /*06f0*/  BRA `(.L_x_12) ;  /* 0xfffffffc00fc7947 */ /* 0x000fc0000383ffff */
[----:B------:R-:W-:-:S00]  /*0700*/  NOP ;  /* 0x0000000000007918 */ /* 0x000fc00000000000 */
[----:B------:R-:W-:-:S00]  /*0710*/  NOP ;  /* 0x0000000000007918 */ /* 0x000fc00000000000 */
[----:B------:R-:W-:-:S00]  /*0720*/  NOP ;  /* 0x0000000000007918 */ /* 0x000fc00000000000 */
[----:B------:R-:W-:-:S00]  /*0730*/  NOP ;  /* 0x0000000000007918 */ /* 0x000fc00000000000 */
[----:B------:R-:W-:-:S00]  /*0740*/  NOP ;  /* 0x0000000000007918 */ /* 0x000fc00000000000 */
[----:B------:R-:W-:-:S00]  /*0750*/  NOP ;  /* 0x0000000000007918 */ /* 0x000fc00000000000 */
[----:B------:R-:W-:-:S00]  /*0760*/  NOP ;  /* 0x0000000000007918 */ /* 0x000fc00000000000 */
[----:B------:R-:W-:-:S00]  /*0770*/  NOP ;  /* 0x0000000000007918 */ /* 0x000fc00000000000 */
.L_x_13:


//--------------------- .nv.shared.n_kerSum       --------------------------
	.section	.nv.shared.n_kerSum,"aw",@nobits
	.sectionflags	@""
	.align	4
.nv.shared.n_kerSum:
	.zero		1152


//--------------------- .nv.shared.reserved.0     --------------------------
	.section	.nv.shared.reserved.0,"aw",@nobits
	.weak		__nv_reservedSMEM_offset_0_alias
	.size		__nv_reservedSMEM_offset_0_alias, 0, 64
	.other		__nv_reservedSMEM_offset_0_alias,@"STO_CUDA_RESERVED_SHARED STV_DEFAULT"
__nv_reservedSMEM_offset_0_alias:
	.zero		0
	.zero		64


//--------------------- .nv.global                --------------------------
	.section	.nv.global,"aw",@nobits
	.align	4
.nv.global:
	.type		nresult,@object
	.size		nresult,(.L_0 - nresult)
nresult:
	.zero		4
.L_0:


//--------------------- .nv.constant0.n_kerSum    --------------------------
	.section	.nv.constant0.n_kerSum,"a",@progbits
	.sectionflags	@""
	.align	4
.nv.constant0.n_kerSum:
	.zero		908


//--------------------- SYMBOLS --------------------------

	.type		.nv.reservedSmem.offset0,@object
	.size		.nv.reservedSmem.offset0,0x4
	.type		.nv.reservedSmem.cap,@object
	.size		.nv.reservedSmem.cap,0x4
